	.headerflags	@"EF_CUDA_TEXMODE_UNIFIED EF_CUDA_64BIT_ADDRESS EF_CUDA_ACCELERATORS EF_CUDA_SM90 EF_CUDA_VIRTUAL_SM(EF_CUDA_SM90)"
	.elftype	@"ET_EXEC"


//--------------------- .nv.info                  --------------------------
	.section	.nv.info,"",@"SHT_CUDA_INFO"
	.align	4


	//----- nvinfo : EIATTR_REGCOUNT
	.align		4
        /*0000*/ 	.byte	0x04, 0x2f
        /*0002*/ 	.short	(.L_1 - .L_0)
	.align		4
.L_0:
        /*0004*/ 	.word	index@(triton_poi_fused_mul_sigmoid_43)
        /*0008*/ 	.word	0x0000000c


	//----- nvinfo : EIATTR_MIN_STACK_SIZE
	.align		4
.L_1:
        /*000c*/ 	.byte	0x04, 0x12
        /*000e*/ 	.short	(.L_3 - .L_2)
	.align		4
.L_2:
        /*0010*/ 	.word	index@(triton_poi_fused_mul_sigmoid_43)
        /*0014*/ 	.word	0x00000000


	//----- nvinfo : EIATTR_FRAME_SIZE
	.align		4
.L_3:
        /*0018*/ 	.byte	0x04, 0x11
        /*001a*/ 	.short	(.L_5 - .L_4)
	.align		4
.L_4:
        /*001c*/ 	.word	index@(triton_poi_fused_mul_sigmoid_43)
        /*0020*/ 	.word	0x00000000


	//----- nvinfo : EIATTR_MIN_STACK_SIZE
	.align		4
.L_5:
        /*0024*/ 	.byte	0x04, 0x12
        /*0026*/ 	.short	(.L_7 - .L_6)
	.align		4
.L_6:
        /*0028*/ 	.word	index@(triton_poi_fused_mul_sigmoid_43)
        /*002c*/ 	.word	0x00000000
.L_7:


//--------------------- .nv.info.triton_poi_fused_mul_sigmoid_43 --------------------------
	.section	.nv.info.triton_poi_fused_mul_sigmoid_43,"",@"SHT_CUDA_INFO"
	.sectionflags	@""
	.align	4


	//----- nvinfo : EIATTR_CUDA_API_VERSION
	.align		4
        /*0000*/ 	.byte	0x04, 0x37
        /*0002*/ 	.short	(.L_9 - .L_8)
.L_8:
        /*0004*/ 	.word	0x0000007c


	//----- nvinfo : EIATTR_KPARAM_INFO
	.align		4
.L_9:
        /*0008*/ 	.byte	0x04, 0x17
        /*000a*/ 	.short	(.L_11 - .L_10)
.L_10:
        /*000c*/ 	.word	0x00000000
        /*0010*/ 	.short	0x0002
        /*0012*/ 	.short	0x0010
        /*0014*/ 	.byte	0x00, 0xf0, 0x11, 0x00


	//----- nvinfo : EIATTR_KPARAM_INFO
	.align		4
.L_11:
        /*0018*/ 	.byte	0x04, 0x17
        /*001a*/ 	.short	(.L_13 - .L_12)
.L_12:
        /*001c*/ 	.word	0x00000000
        /*0020*/ 	.short	0x0001
        /*0022*/ 	.short	0x0008
        /*0024*/ 	.byte	0x00, 0xf4, 0x21, 0x00


	//----- nvinfo : EIATTR_KPARAM_INFO
	.align		4
.L_13:
        /*0028*/ 	.byte	0x04, 0x17
        /*002a*/ 	.short	(.L_15 - .L_14)
.L_14:
        /*002c*/ 	.word	0x00000000
        /*0030*/ 	.short	0x0000
        /*0032*/ 	.short	0x0000
        /*0034*/ 	.byte	0x00, 0xf4, 0x21, 0x00


	//----- nvinfo : EIATTR_SPARSE_MMA_MASK
	.align		4
.L_15:
        /*0038*/ 	.byte	0x03, 0x50
        /*003a*/ 	.short	0x0000


	//----- nvinfo : EIATTR_MAXREG_COUNT
	.align		4
        /*003c*/ 	.byte	0x03, 0x1b
        /*003e*/ 	.short	0x00ff


	//----- nvinfo : EIATTR_EXIT_INSTR_OFFSETS
	.align		4
        /*0040*/ 	.byte	0x04, 0x1c
        /*0042*/ 	.short	(.L_17 - .L_16)


	//   ....[0]....
.L_16:
        /*0044*/ 	.word	0x000002e0


	//----- nvinfo : EIATTR_REQNTID
	.align		4
.L_17:
        /*0048*/ 	.byte	0x04, 0x10
        /*004a*/ 	.short	(.L_19 - .L_18)
.L_18:
        /*004c*/ 	.word	0x00000080
        /*0050*/ 	.word	0x00000001
        /*0054*/ 	.word	0x00000001


	//----- nvinfo : EIATTR_CBANK_PARAM_SIZE
	.align		4
.L_19:
        /*0058*/ 	.byte	0x03, 0x19
        /*005a*/ 	.short	0x0014


	//----- nvinfo : EIATTR_PARAM_CBANK
	.align		4
        /*005c*/ 	.byte	0x04, 0x0a
        /*005e*/ 	.short	(.L_21 - .L_20)
	.align		4
.L_20:
        /*0060*/ 	.word	index@(.nv.constant0.triton_poi_fused_mul_sigmoid_43)
        /*0064*/ 	.short	0x0210
        /*0066*/ 	.short	0x0014


	//----- nvinfo : EIATTR_SW_WAR
	.align		4
.L_21:
        /*0068*/ 	.byte	0x04, 0x36
        /*006a*/ 	.short	(.L_23 - .L_22)
.L_22:
        /*006c*/ 	.word	0x00000008
.L_23:


//--------------------- .nv.callgraph             --------------------------
	.section	.nv.callgraph,"",@"SHT_CUDA_CALLGRAPH"
	.align	4
	.sectionentsize	8
	.align		4
        /*0000*/ 	.word	0x00000000
	.align		4
        /*0004*/ 	.word	0xffffffff
	.align		4
        /*0008*/ 	.word	0x00000000
	.align		4
        /*000c*/ 	.word	0xfffffffe
	.align		4
        /*0010*/ 	.word	0x00000000
	.align		4
        /*0014*/ 	.word	0xfffffffd
	.align		4
        /*0018*/ 	.word	0x00000000
	.align		4
        /*001c*/ 	.word	0xfffffffc


//--------------------- .text.triton_poi_fused_mul_sigmoid_43 --------------------------
	.section	.text.triton_poi_fused_mul_sigmoid_43,"ax",@progbits
	.align	128
        .global         triton_poi_fused_mul_sigmoid_43
        .type           triton_poi_fused_mul_sigmoid_43,@function
        .size           triton_poi_fused_mul_sigmoid_43,(.L_x_1 - triton_poi_fused_mul_sigmoid_43)
        .other          triton_poi_fused_mul_sigmoid_43,@"STO_CUDA_ENTRY STV_DEFAULT"
triton_poi_fused_mul_sigmoid_43:
.text.triton_poi_fused_mul_sigmoid_43:
[----:B------:R-:W-:Y:S01]  /*0000*/  LDC R1, c[0x0][0x28] ;  /* 0x00000a00ff017b82 */ /* 0x000fe20000000800 */
[----:B------:R-:W1:Y:S07]  /*0010*/  S2R R0, SR_TID.X ;  /* 0x0000000000007919 */ /* 0x000e6e0000002100 */
[----:B------:R-:W2:Y:S01]  /*0020*/  LDC.64 R2, c[0x0][0x210] ;  /* 0x00008400ff027b82 */ /* 0x000ea20000000a00 */
[----:B------:R-:W-:Y:S01]  /*0030*/  ULDC.64 UR4, c[0x0][0x208] ;  /* 0x0000820000047ab9 */ /* 0x000fe20000000a00 */
[----:B------:R-:W3:Y:S06]  /*0040*/  S2R R7, SR_CTAID.X ;  /* 0x0000000000077919 */ /* 0x000eec0000002500 */
[----:B------:R-:W4:Y:S01]  /*0050*/  LDC.64 R4, c[0x0][0x218] ;  /* 0x00008600ff047b82 */ /* 0x000f220000000a00 */
[----:B-1----:R-:W-:-:S04]  /*0060*/  LOP3.LUT R0, R0, 0x7f, RZ, 0xc0, !PT ;  /* 0x0000007f00007812 */ /* 0x002fc800078ec0ff */
[----:B---3--:R-:W-:-:S05]  /*0070*/  LEA R7, R7, R0, 0x7 ;  /* 0x0000000007077211 */ /* 0x008fca00078e38ff */
[----:B------:R-:W-:-:S04]  /*0080*/  IMAD.HI R0, R7, 0x2aaaaaab, RZ ;  /* 0x2aaaaaab07007827 */ /* 0x000fc800078e02ff */
[----:B--2---:R-:W-:Y:S01]  /*0090*/  IMAD.WIDE R2, R7, 0x4, R2 ;  /* 0x0000000407027825 */ /* 0x004fe200078e0202 */
[----:B------:R-:W-:-:S04]  /*00a0*/  SHF.R.U32.HI R9, RZ, 0x1f, R0 ;  /* 0x0000001fff097819 */ /* 0x000fc80000011600 */
[CC--:B------:R-:W-:Y:S02]  /*00b0*/  LEA.HI R6, R0.reuse, R9.reuse, RZ, 0x18 ;  /* 0x0000000900067211 */ /* 0x0c0fe400078fc0ff */
[----:B------:R-:W-:Y:S02]  /*00c0*/  LEA.HI.SX32 R9, R0, R9, 0x16 ;  /* 0x0000000900097211 */ /* 0x000fe400078fb2ff */
[----:B------:R-:W2:Y:S01]  /*00d0*/  LDG.E R0, desc[UR4][R2.64] ;  /* 0x0000000402007981 */ /* 0x000ea2000c1e1900 */
[----:B------:R-:W-:-:S04]  /*00e0*/  IMAD R6, R6, -0x600, R7 ;  /* 0xfffffa0006067824 */ /* 0x000fc800078e0207 */
[----:B------:R-:W-:-:S04]  /*00f0*/  IMAD R9, R9, 0x600, R6 ;  /* 0x0000060009097824 */ /* 0x000fc800078e0206 */
[----:B----4-:R-:W-:-:S06]  /*0100*/  IMAD.WIDE R4, R9, 0x4, R4 ;  /* 0x0000000409047825 */ /* 0x010fcc00078e0204 */
[----:B------:R-:W3:Y:S01]  /*0110*/  LDG.E.EL R4, desc[UR4][R4.64] ;  /* 0x0000000404047981 */ /* 0x000ee2000c2e1900 */
[----:B--2---:R-:W-:-:S04]  /*0120*/  FADD R6, RZ, -R0 ;  /* 0x80000000ff067221 */ /* 0x004fc80000000000 */
[----:B------:R-:W-:-:S05]  /*0130*/  FMUL R6, R6, 1.4426950216293334961 ;  /* 0x3fb8aa3b06067820 */ /* 0x000fca0000400000 */
[----:B------:R-:W-:Y:S01]  /*0140*/  FSETP.GEU.AND P0, PT, R6, -126, PT ;  /* 0xc2fc00000600780b */ /* 0x000fe20003f0e000 */
[----:B---3--:R-:W-:-:S04]  /*0150*/  FADD R7, RZ, -R4 ;  /* 0x80000004ff077221 */ /* 0x008fc80000000000 */
[----:B------:R-:W-:-:S05]  /*0160*/  FMUL R8, R7, 1.4426950216293334961 ;  /* 0x3fb8aa3b07087820 */ /* 0x000fca0000400000 */
[----:B------:R-:W-:-:S03]  /*0170*/  FSETP.GEU.AND P1, PT, R8, -126, PT ;  /* 0xc2fc00000800780b */ /* 0x000fc60003f2e000 */
[----:B------:R-:W-:-:S04]  /*0180*/  @!P0 FMUL R6, R6, 0.5 ;  /* 0x3f00000006068820 */ /* 0x000fc80000400000 */
[----:B------:R-:W1:Y:S06]  /*0190*/  MUFU.EX2 R7, R6 ;  /* 0x0000000600077308 */ /* 0x000e6c0000000800 */
[----:B------:R-:W-:-:S04]  /*01a0*/  @!P1 FMUL R8, R8, 0.5 ;  /* 0x3f00000008089820 */ /* 0x000fc80000400000 */
[----:B------:R-:W2:Y:S01]  /*01b0*/  MUFU.EX2 R9, R8 ;  /* 0x0000000800097308 */ /* 0x000ea20000000800 */
[----:B-1----:R-:W-:-:S04]  /*01c0*/  @!P0 FMUL R7, R7, R7 ;  /* 0x0000000707078220 */ /* 0x002fc80000400000 */
[----:B------:R-:W-:-:S05]  /*01d0*/  FADD R7, R7, 1 ;  /* 0x3f80000007077421 */ /* 0x000fca0000000000 */
[----:B------:R-:W-:Y:S01]  /*01e0*/  FSETP.GT.AND P0, PT, R7, 8.50705917302346158658e+37, PT ;  /* 0x7e8000000700780b */ /* 0x000fe20003f04000 */
[----:B--2---:R-:W-:-:S04]  /*01f0*/  @!P1 FMUL R9, R9, R9 ;  /* 0x0000000909099220 */ /* 0x004fc80000400000 */
[----:B------:R-:W-:-:S05]  /*0200*/  FADD R9, R9, 1 ;  /* 0x3f80000009097421 */ /* 0x000fca0000000000 */
[----:B------:R-:W-:-:S03]  /*0210*/  FSETP.GT.AND P1, PT, R9, 8.50705917302346158658e+37, PT ;  /* 0x7e8000000900780b */ /* 0x000fc60003f24000 */
[----:B------:R-:W-:Y:S01]  /*0220*/  @P0 FMUL R7, R7, 0.25 ;  /* 0x3e80000007070820 */ /* 0x000fe20000400000 */
[----:B------:R-:W-:-:S05]  /*0230*/  HFMA2.MMA R6, -RZ, RZ, 1.625, 0 ;  /* 0x3e800000ff067435 */ /* 0x000fca00000001ff */
[----:B------:R-:W1:Y:S04]  /*0240*/  MUFU.RCP R7, R7 ;  /* 0x0000000700077308 */ /* 0x000e680000001000 */
[----:B------:R-:W-:Y:S01]  /*0250*/  @P1 FMUL R9, R9, 0.25 ;  /* 0x3e80000009091820 */ /* 0x000fe20000400000 */
[----:B------:R-:W-:-:S05]  /*0260*/  FSEL R4, R6, 1, P0 ;  /* 0x3f80000006047808 */ /* 0x000fca0000000000 */
[----:B------:R-:W2:Y:S01]  /*0270*/  MUFU.RCP R9, R9 ;  /* 0x0000000900097308 */ /* 0x000ea20000001000 */
[----:B-1----:R-:W-:Y:S01]  /*0280*/  FMUL R5, R7, R4 ;  /* 0x0000000407057220 */ /* 0x002fe20000400000 */
[----:B------:R-:W-:-:S03]  /*0290*/  FSEL R4, R6, 1, P1 ;  /* 0x3f80000006047808 */ /* 0x000fc60000800000 */
[----:B------:R-:W-:Y:S02]  /*02a0*/  FMUL R5, R0, R5 ;  /* 0x0000000500057220 */ /* 0x000fe40000400000 */
[----:B--2---:R-:W-:-:S04]  /*02b0*/  FMUL R4, R9, R4 ;  /* 0x0000000409047220 */ /* 0x004fc80000400000 */
[----:B------:R-:W-:-:S05]  /*02c0*/  FMUL R5, R5, R4 ;  /* 0x0000000405057220 */ /* 0x000fca0000400000 */
[----:B------:R-:W-:Y:S01]  /*02d0*/  STG.E desc[UR4][R2.64], R5 ;  /* 0x0000000502007986 */ /* 0x000fe2000c101904 */
[----:B------:R-:W-:Y:S05]  /*02e0*/  EXIT ;  /* 0x000000000000794d */ /* 0x000fea0003800000 */
.L_x_0:
[----:B------:R-:W-:-:S00]  /*02f0*/  BRA `(.L_x_0) ;  /* 0xfffffffc00fc7947 */ /* 0x000fc0000383ffff */
[----:B------:R-:W-:-:S00]  /*0300*/  NOP ;  /* 0x0000000000007918 */ /* 0x000fc00000000000 */
[----:B------:R-:W-:-:S00]  /*0310*/  NOP ;  /* 0x0000000000007918 */ /* 0x000fc00000000000 */
[----:B------:R-:W-:-:S00]  /*0320*/  NOP ;  /* 0x0000000000007918 */ /* 0x000fc00000000000 */
[----:B------:R-:W-:-:S00]  /*0330*/  NOP ;  /* 0x0000000000007918 */ /* 0x000fc00000000000 */
[----:B------:R-:W-:-:S00]  /*0340*/  NOP ;  /* 0x0000000000007918 */ /* 0x000fc00000000000 */
[----:B------:R-:W-:-:S00]  /*0350*/  NOP ;  /* 0x0000000000007918 */ /* 0x000fc00000000000 */
[----:B------:R-:W-:-:S00]  /*0360*/  NOP ;  /* 0x0000000000007918 */ /* 0x000fc00000000000 */
[----:B------:R-:W-:-:S00]  /*0370*/  NOP ;  /* 0x0000000000007918 */ /* 0x000fc00000000000 */
.L_x_1:


//--------------------- .nv.constant0.triton_poi_fused_mul_sigmoid_43 --------------------------
	.section	.nv.constant0.triton_poi_fused_mul_sigmoid_43,"a",@progbits
	.sectionflags	@""
	.align	4
.nv.constant0.triton_poi_fused_mul_sigmoid_43:
	.zero		548
